//
// Generated by NVIDIA NVVM Compiler
//
// Compiler Build ID: CL-36424714
// Cuda compilation tools, release 13.0, V13.0.88
// Based on NVVM 20.0.0
//

.version 9.0
.target sm_100
.address_size 64

	// .globl	_Z18eliminateMultiplesPiiii

.visible .entry _Z18eliminateMultiplesPiiii(
	.param .u64 .ptr .align 1 _Z18eliminateMultiplesPiiii_param_0,
	.param .u32 _Z18eliminateMultiplesPiiii_param_1,
	.param .u32 _Z18eliminateMultiplesPiiii_param_2,
	.param .u32 _Z18eliminateMultiplesPiiii_param_3
)
{


	ret;

}


// ===== COMPILED SASS (sm_100) =====

	.target	sm_100

	.elftype	@"ET_EXEC"


//--------------------- .note.nv.tkinfo           --------------------------
	.section	.note.nv.tkinfo,"",@"SHT_NOTE"
	.sectionflags	@"SHF_NOTE_NV_TKINFO"
	.tkinfo
        /*0018*/ 	.word	0x00000002
        /*0030*/ 	.string	""
        /*0030*/ 	.string	"ptxas"
        /*0030*/ 	.string	"Cuda compilation tools, release 13.0, V13.0.88"
        /*0030*/ 	.string	"Build cuda_13.0.r13.0/compiler.36424714_0"
        /*0030*/ 	.string	"-arch sm_100 -m 64 "



//--------------------- .note.nv.cuinfo           --------------------------
	.section	.note.nv.cuinfo,"",@"SHT_NOTE"
	.sectionflags	@"SHF_NOTE_NV_CUINFO"
        /*0018*/ 	.short	0x0002
        /*001a*/ 	.short	0x0064
        /*001c*/ 	.short	0x0082
	.zero		2


//--------------------- .nv.info                  --------------------------
	.section	.nv.info,"",@"SHT_CUDA_INFO"
	.align	4


	//----- nvinfo : EIATTR_REGCOUNT
	.align		4
        /*0000*/ 	.byte	0x04, 0x2f
        /*0002*/ 	.short	(.L_1 - .L_0)
	.align		4
.L_0:
        /*0004*/ 	.word	index@(_Z18eliminateMultiplesPiiii)
        /*0008*/ 	.word	0x00000004


	//----- nvinfo : EIATTR_FRAME_SIZE
	.align		4
.L_1:
        /*000c*/ 	.byte	0x04, 0x11
        /*000e*/ 	.short	(.L_3 - .L_2)
	.align		4
.L_2:
        /*0010*/ 	.word	index@(_Z18eliminateMultiplesPiiii)
        /*0014*/ 	.word	0x00000000


	//----- nvinfo : EIATTR_MIN_STACK_SIZE
	.align		4
.L_3:
        /*0018*/ 	.byte	0x04, 0x12
        /*001a*/ 	.short	(.L_5 - .L_4)
	.align		4
.L_4:
        /*001c*/ 	.word	index@(_Z18eliminateMultiplesPiiii)
        /*0020*/ 	.word	0x00000000
.L_5:


//--------------------- .nv.compat                --------------------------
	.section	.nv.compat,"",@"SHT_CUDA_COMPAT_INFO"
	.align	4
        /*0000*/ 	.byte	0x02, 0x09, 0x00, 0x00, 0x02, 0x02, 0x01, 0x00, 0x02, 0x05, 0x05, 0x00, 0x03, 0x07, 0x01, 0x01
        /*0010*/ 	.byte	0x02, 0x03, 0x00, 0x00, 0x02, 0x06, 0x01, 0x00, 0x04, 0x0b, 0x08, 0x00, 0x09, 0x00, 0x00, 0x00
        /*0020*/ 	.byte	0x00, 0x00, 0x00, 0x00


//--------------------- .nv.info._Z18eliminateMultiplesPiiii --------------------------
	.section	.nv.info._Z18eliminateMultiplesPiiii,"",@"SHT_CUDA_INFO"
	.sectionflags	@""
	.align	4


	//----- nvinfo : EIATTR_CUDA_API_VERSION
	.align		4
        /*0000*/ 	.byte	0x04, 0x37
        /*0002*/ 	.short	(.L_7 - .L_6)
.L_6:
        /*0004*/ 	.word	0x00000082


	//----- nvinfo : EIATTR_KPARAM_INFO
	.align		4
.L_7:
        /*0008*/ 	.byte	0x04, 0x17
        /*000a*/ 	.short	(.L_9 - .L_8)
.L_8:
        /*000c*/ 	.word	0x00000000
        /*0010*/ 	.short	0x0003
        /*0012*/ 	.short	0x0010
        /*0014*/ 	.byte	0x00, 0xf0, 0x11, 0x00


	//----- nvinfo : EIATTR_KPARAM_INFO
	.align		4
.L_9:
        /*0018*/ 	.byte	0x04, 0x17
        /*001a*/ 	.short	(.L_11 - .L_10)
.L_10:
        /*001c*/ 	.word	0x00000000
        /*0020*/ 	.short	0x0002
        /*0022*/ 	.short	0x000c
        /*0024*/ 	.byte	0x00, 0xf0, 0x11, 0x00


	//----- nvinfo : EIATTR_KPARAM_INFO
	.align		4
.L_11:
        /*0028*/ 	.byte	0x04, 0x17
        /*002a*/ 	.short	(.L_13 - .L_12)
.L_12:
        /*002c*/ 	.word	0x00000000
        /*0030*/ 	.short	0x0001
        /*0032*/ 	.short	0x0008
        /*0034*/ 	.byte	0x00, 0xf0, 0x11, 0x00


	//----- nvinfo : EIATTR_KPARAM_INFO
	.align		4
.L_13:
        /*0038*/ 	.byte	0x04, 0x17
        /*003a*/ 	.short	(.L_15 - .L_14)
.L_14:
        /*003c*/ 	.word	0x00000000
        /*0040*/ 	.short	0x0000
        /*0042*/ 	.short	0x0000
        /*0044*/ 	.byte	0x00, 0xf5, 0x21, 0x00


	//----- nvinfo : EIATTR_SPARSE_MMA_MASK
	.align		4
.L_15:
        /*0048*/ 	.byte	0x03, 0x50
        /*004a*/ 	.short	0x0000


	//----- nvinfo : EIATTR_MAXREG_COUNT
	.align		4
        /*004c*/ 	.byte	0x03, 0x1b
        /*004e*/ 	.short	0x00ff


	//----- nvinfo : EIATTR_MERCURY_ISA_VERSION
	.align		4
        /*0050*/ 	.byte	0x03, 0x5f
        /*0052*/ 	.short	0x0101


	//----- nvinfo : EIATTR_VRC_CTA_INIT_COUNT
	.align		4
        /*0054*/ 	.byte	0x02, 0x4a
	.zero		1
	.zero		1


	//----- nvinfo : EIATTR_EXIT_INSTR_OFFSETS
	.align		4
        /*0058*/ 	.byte	0x04, 0x1c
        /*005a*/ 	.short	(.L_17 - .L_16)


	//   ....[0]....
.L_16:
        /*005c*/ 	.word	0x00000010


	//----- nvinfo : EIATTR_CBANK_PARAM_SIZE
	.align		4
.L_17:
        /*0060*/ 	.byte	0x03, 0x19
        /*0062*/ 	.short	0x0014


	//----- nvinfo : EIATTR_PARAM_CBANK
	.align		4
        /*0064*/ 	.byte	0x04, 0x0a
        /*0066*/ 	.short	(.L_19 - .L_18)
	.align		4
.L_18:
        /*0068*/ 	.word	index@(.nv.constant0._Z18eliminateMultiplesPiiii)
        /*006c*/ 	.short	0x0380
        /*006e*/ 	.short	0x0014


	//----- nvinfo : EIATTR_SW_WAR
	.align		4
.L_19:
        /*0070*/ 	.byte	0x04, 0x36
        /*0072*/ 	.short	(.L_21 - .L_20)
.L_20:
        /*0074*/ 	.word	0x00000008
.L_21:


//--------------------- .nv.callgraph             --------------------------
	.section	.nv.callgraph,"",@"SHT_CUDA_CALLGRAPH"
	.align	4
	.sectionentsize	8
	.align		4
        /*0000*/ 	.word	0x00000000
	.align		4
        /*0004*/ 	.word	0xffffffff
	.align		4
        /*0008*/ 	.word	0x00000000
	.align		4
        /*000c*/ 	.word	0xfffffffe
	.align		4
        /*0010*/ 	.word	0x00000000
	.align		4
        /*0014*/ 	.word	0xfffffffd
	.align		4
        /*0018*/ 	.word	0x00000000
	.align		4
        /*001c*/ 	.word	0xfffffffc


//--------------------- .text._Z18eliminateMultiplesPiiii --------------------------
	.section	.text._Z18eliminateMultiplesPiiii,"ax",@progbits
	.align	128
        .global         _Z18eliminateMultiplesPiiii
        .type           _Z18eliminateMultiplesPiiii,@function
        .size           _Z18eliminateMultiplesPiiii,(.L_x_1 - _Z18eliminateMultiplesPiiii)
        .other          _Z18eliminateMultiplesPiiii,@"STO_CUDA_ENTRY STV_DEFAULT"
_Z18eliminateMultiplesPiiii:
.text._Z18eliminateMultiplesPiiii:
[----:B------:R-:W-:Y:S01]  /*0000*/  LDC R1, c[0x0][0x37c] ;  /* 0x0000df00ff017b82 */ /* 0x000fe20000000800 */
[----:B------:R-:W-:Y:S05]  /*0010*/  EXIT ;  /* 0x000000000000794d */ /* 0x000fea0003800000 */
.L_x_0:
[----:B------:R-:W-:-:S00]  /*0020*/  BRA `(.L_x_0) ;  /* 0xfffffffc00fc7947 */ /* 0x000fc0000383ffff */
[----:B------:R-:W-:-:S00]  /*0030*/  NOP ;  /* 0x0000000000007918 */ /* 0x000fc00000000000 */
        /* <DEDUP_REMOVED lines=12> */
.L_x_1:


//--------------------- .nv.shared.reserved.0     --------------------------
	.section	.nv.shared.reserved.0,"aw",@nobits
	.weak		__nv_reservedSMEM_offset_0_alias
	.size		__nv_reservedSMEM_offset_0_alias, 0, 64
	.other		__nv_reservedSMEM_offset_0_alias,@"STO_CUDA_RESERVED_SHARED STV_DEFAULT"
__nv_reservedSMEM_offset_0_alias:
	.zero		0
	.zero		64


//--------------------- .nv.constant0._Z18eliminateMultiplesPiiii --------------------------
	.section	.nv.constant0._Z18eliminateMultiplesPiiii,"a",@progbits
	.sectionflags	@""
	.align	4
.nv.constant0._Z18eliminateMultiplesPiiii:
	.zero		916


//--------------------- SYMBOLS --------------------------

	.type		.nv.reservedSmem.offset0,@object
	.size		.nv.reservedSmem.offset0,0x4
